	.headerflags	@"EF_CUDA_TEXMODE_UNIFIED EF_CUDA_64BIT_ADDRESS EF_CUDA_ACCELERATORS EF_CUDA_SM90 EF_CUDA_VIRTUAL_SM(EF_CUDA_SM90)"
	.elftype	@"ET_EXEC"


//--------------------- .nv.info                  --------------------------
	.section	.nv.info,"",@"SHT_CUDA_INFO"
	.align	4


	//----- nvinfo : EIATTR_REGCOUNT
	.align		4
        /*0000*/ 	.byte	0x04, 0x2f
        /*0002*/ 	.short	(.L_1 - .L_0)
	.align		4
.L_0:
        /*0004*/ 	.word	index@(triton_poi_fused_add_mul_1)
        /*0008*/ 	.word	0x0000000e


	//----- nvinfo : EIATTR_MIN_STACK_SIZE
	.align		4
.L_1:
        /*000c*/ 	.byte	0x04, 0x12
        /*000e*/ 	.short	(.L_3 - .L_2)
	.align		4
.L_2:
        /*0010*/ 	.word	index@(triton_poi_fused_add_mul_1)
        /*0014*/ 	.word	0x00000000


	//----- nvinfo : EIATTR_FRAME_SIZE
	.align		4
.L_3:
        /*0018*/ 	.byte	0x04, 0x11
        /*001a*/ 	.short	(.L_5 - .L_4)
	.align		4
.L_4:
        /*001c*/ 	.word	index@(triton_poi_fused_add_mul_1)
        /*0020*/ 	.word	0x00000000


	//----- nvinfo : EIATTR_MIN_STACK_SIZE
	.align		4
.L_5:
        /*0024*/ 	.byte	0x04, 0x12
        /*0026*/ 	.short	(.L_7 - .L_6)
	.align		4
.L_6:
        /*0028*/ 	.word	index@(triton_poi_fused_add_mul_1)
        /*002c*/ 	.word	0x00000000
.L_7:


//--------------------- .nv.info.triton_poi_fused_add_mul_1 --------------------------
	.section	.nv.info.triton_poi_fused_add_mul_1,"",@"SHT_CUDA_INFO"
	.sectionflags	@""
	.align	4


	//----- nvinfo : EIATTR_CUDA_API_VERSION
	.align		4
        /*0000*/ 	.byte	0x04, 0x37
        /*0002*/ 	.short	(.L_9 - .L_8)
.L_8:
        /*0004*/ 	.word	0x0000007c


	//----- nvinfo : EIATTR_KPARAM_INFO
	.align		4
.L_9:
        /*0008*/ 	.byte	0x04, 0x17
        /*000a*/ 	.short	(.L_11 - .L_10)
.L_10:
        /*000c*/ 	.word	0x00000000
        /*0010*/ 	.short	0x0003
        /*0012*/ 	.short	0x0018
        /*0014*/ 	.byte	0x00, 0xf0, 0x11, 0x00


	//----- nvinfo : EIATTR_KPARAM_INFO
	.align		4
.L_11:
        /*0018*/ 	.byte	0x04, 0x17
        /*001a*/ 	.short	(.L_13 - .L_12)
.L_12:
        /*001c*/ 	.word	0x00000000
        /*0020*/ 	.short	0x0002
        /*0022*/ 	.short	0x0010
        /*0024*/ 	.byte	0x00, 0xf4, 0x21, 0x00


	//----- nvinfo : EIATTR_KPARAM_INFO
	.align		4
.L_13:
        /*0028*/ 	.byte	0x04, 0x17
        /*002a*/ 	.short	(.L_15 - .L_14)
.L_14:
        /*002c*/ 	.word	0x00000000
        /*0030*/ 	.short	0x0001
        /*0032*/ 	.short	0x0008
        /*0034*/ 	.byte	0x00, 0xf4, 0x21, 0x00


	//----- nvinfo : EIATTR_KPARAM_INFO
	.align		4
.L_15:
        /*0038*/ 	.byte	0x04, 0x17
        /*003a*/ 	.short	(.L_17 - .L_16)
.L_16:
        /*003c*/ 	.word	0x00000000
        /*0040*/ 	.short	0x0000
        /*0042*/ 	.short	0x0000
        /*0044*/ 	.byte	0x00, 0xf4, 0x21, 0x00


	//----- nvinfo : EIATTR_SPARSE_MMA_MASK
	.align		4
.L_17:
        /*0048*/ 	.byte	0x03, 0x50
        /*004a*/ 	.short	0x0000


	//----- nvinfo : EIATTR_MAXREG_COUNT
	.align		4
        /*004c*/ 	.byte	0x03, 0x1b
        /*004e*/ 	.short	0x00ff


	//----- nvinfo : EIATTR_EXIT_INSTR_OFFSETS
	.align		4
        /*0050*/ 	.byte	0x04, 0x1c
        /*0052*/ 	.short	(.L_19 - .L_18)


	//   ....[0]....
.L_18:
        /*0054*/ 	.word	0x000001a0


	//   ....[1]....
        /*0058*/ 	.word	0x000001c0


	//----- nvinfo : EIATTR_REQNTID
	.align		4
.L_19:
        /*005c*/ 	.byte	0x04, 0x10
        /*005e*/ 	.short	(.L_21 - .L_20)
.L_20:
        /*0060*/ 	.word	0x00000080
        /*0064*/ 	.word	0x00000001
        /*0068*/ 	.word	0x00000001


	//----- nvinfo : EIATTR_CBANK_PARAM_SIZE
	.align		4
.L_21:
        /*006c*/ 	.byte	0x03, 0x19
        /*006e*/ 	.short	0x001c


	//----- nvinfo : EIATTR_PARAM_CBANK
	.align		4
        /*0070*/ 	.byte	0x04, 0x0a
        /*0072*/ 	.short	(.L_23 - .L_22)
	.align		4
.L_22:
        /*0074*/ 	.word	index@(.nv.constant0.triton_poi_fused_add_mul_1)
        /*0078*/ 	.short	0x0210
        /*007a*/ 	.short	0x001c


	//----- nvinfo : EIATTR_SW_WAR
	.align		4
.L_23:
        /*007c*/ 	.byte	0x04, 0x36
        /*007e*/ 	.short	(.L_25 - .L_24)
.L_24:
        /*0080*/ 	.word	0x00000008
.L_25:


//--------------------- .nv.callgraph             --------------------------
	.section	.nv.callgraph,"",@"SHT_CUDA_CALLGRAPH"
	.align	4
	.sectionentsize	8
	.align		4
        /*0000*/ 	.word	0x00000000
	.align		4
        /*0004*/ 	.word	0xffffffff
	.align		4
        /*0008*/ 	.word	0x00000000
	.align		4
        /*000c*/ 	.word	0xfffffffe
	.align		4
        /*0010*/ 	.word	0x00000000
	.align		4
        /*0014*/ 	.word	0xfffffffd
	.align		4
        /*0018*/ 	.word	0x00000000
	.align		4
        /*001c*/ 	.word	0xfffffffc


//--------------------- .text.triton_poi_fused_add_mul_1 --------------------------
	.section	.text.triton_poi_fused_add_mul_1,"ax",@progbits
	.align	128
        .global         triton_poi_fused_add_mul_1
        .type           triton_poi_fused_add_mul_1,@function
        .size           triton_poi_fused_add_mul_1,(.L_x_1 - triton_poi_fused_add_mul_1)
        .other          triton_poi_fused_add_mul_1,@"STO_CUDA_ENTRY STV_DEFAULT"
triton_poi_fused_add_mul_1:
.text.triton_poi_fused_add_mul_1:
[----:B------:R-:W0:Y:S02]  /*0000*/  LDC R1, c[0x0][0x28] ;  /* 0x00000a00ff017b82 */ /* 0x000e240000000800 */
[----:B------:R-:W1:Y:S01]  /*0010*/  S2R R0, SR_TID.X ;  /* 0x0000000000007919 */ /* 0x000e620000002100 */
[----:B------:R-:W2:Y:S01]  /*0020*/  LDC.64 R4, c[0x0][0x218] ;  /* 0x00008600ff047b82 */ /* 0x000ea20000000a00 */
[----:B------:R-:W-:Y:S01]  /*0030*/  ULDC.64 UR4, c[0x0][0x208] ;  /* 0x0000820000047ab9 */ /* 0x000fe20000000a00 */
[----:B------:R-:W3:Y:S06]  /*0040*/  S2R R9, SR_CTAID.X ;  /* 0x0000000000097919 */ /* 0x000eec0000002500 */
[----:B------:R-:W4:Y:S08]  /*0050*/  LDC.64 R2, c[0x0][0x210] ;  /* 0x00008400ff027b82 */ /* 0x000f300000000a00 */
[----:B------:R-:W5:Y:S01]  /*0060*/  LDC.64 R6, c[0x0][0x220] ;  /* 0x00008800ff067b82 */ /* 0x000f620000000a00 */
[----:B-1----:R-:W-:-:S02]  /*0070*/  LOP3.LUT R0, R0, 0x7f, RZ, 0xc0, !PT ;  /* 0x0000007f00007812 */ /* 0x002fc400078ec0ff */
[----:B---3--:R-:W-:-:S03]  /*0080*/  SHF.R.S32.HI R8, RZ, 0x18, R9 ;  /* 0x00000018ff087819 */ /* 0x008fc60000011409 */
[----:B------:R-:W-:Y:S01]  /*0090*/  IMAD R9, R9, 0x80, R0 ;  /* 0x0000008009097824 */ /* 0x000fe200078e0200 */
[----:B------:R-:W-:-:S03]  /*00a0*/  SGXT R0, R8, 0x1 ;  /* 0x000000010800781a */ /* 0x000fc60000000200 */
[C---:B----4-:R-:W-:Y:S01]  /*00b0*/  IMAD.WIDE R2, R9.reuse, 0x4, R2 ;  /* 0x0000000409027825 */ /* 0x050fe200078e0202 */
[----:B------:R-:W-:Y:S02]  /*00c0*/  ISETP.GE.AND P0, PT, R9, 0x100, PT ;  /* 0x000001000900780c */ /* 0x000fe40003f06270 */
[----:B------:R-:W-:-:S04]  /*00d0*/  LEA.HI R0, R0, R9, RZ, 0x2 ;  /* 0x0000000900007211 */ /* 0x000fc800078f10ff */
[----:B------:R-:W-:-:S04]  /*00e0*/  LOP3.LUT R0, R0, 0xfffffffc, RZ, 0xc0, !PT ;  /* 0xfffffffc00007812 */ /* 0x000fc800078ec0ff */
[----:B------:R-:W-:Y:S01]  /*00f0*/  IADD3 R11, R9, -R0, RZ ;  /* 0x80000000090b7210 */ /* 0x000fe20007ffe0ff */
[----:B------:R-:W-:-:S04]  /*0100*/  HFMA2.MMA R0, -RZ, RZ, 0, 0 ;  /* 0x00000000ff007435 */ /* 0x000fc800000001ff */
[----:B--2---:R-:W-:-:S04]  /*0110*/  IMAD.WIDE R4, R11, 0x4, R4 ;  /* 0x000000040b047825 */ /* 0x004fc800078e0204 */
[----:B------:R-:W-:Y:S02]  /*0120*/  IMAD.MOV.U32 R11, RZ, RZ, RZ ;  /* 0x000000ffff0b7224 */ /* 0x000fe400078e00ff */
[----:B------:R-:W-:Y:S01]  /*0130*/  IMAD.MOV.U32 R8, RZ, RZ, RZ ;  /* 0x000000ffff087224 */ /* 0x000fe200078e00ff */
[----:B------:R-:W2:Y:S01]  /*0140*/  @!P0 LDG.E R0, desc[UR4][R2.64] ;  /* 0x0000000402008981 */ /* 0x000ea2000c1e1900 */
[----:B-----5:R-:W-:-:S03]  /*0150*/  IMAD.WIDE R6, R9, 0x4, R6 ;  /* 0x0000000409067825 */ /* 0x020fc600078e0206 */
[----:B------:R-:W2:Y:S04]  /*0160*/  @!P0 LDG.E.EL R11, desc[UR4][R4.64] ;  /* 0x00000004040b8981 */ /* 0x000ea8000c2e1900 */
[----:B------:R-:W3:Y:S01]  /*0170*/  @!P0 LDG.E R8, desc[UR4][R6.64] ;  /* 0x0000000406088981 */ /* 0x000ee2000c1e1900 */
[----:B--2---:R-:W-:-:S04]  /*0180*/  FADD R11, R11, R0 ;  /* 0x000000000b0b7221 */ /* 0x004fc80000000000 */
[----:B---3--:R-:W-:Y:S01]  /*0190*/  FADD R11, R11, R8 ;  /* 0x000000080b0b7221 */ /* 0x008fe20000000000 */
[----:B------:R-:W-:Y:S06]  /*01a0*/  @P0 EXIT ;  /* 0x000000000000094d */ /* 0x000fec0003800000 */
[----:B------:R-:W-:Y:S01]  /*01b0*/  STG.E desc[UR4][R2.64], R11 ;  /* 0x0000000b02007986 */ /* 0x000fe2000c101904 */
[----:B------:R-:W-:Y:S05]  /*01c0*/  EXIT ;  /* 0x000000000000794d */ /* 0x000fea0003800000 */
.L_x_0:
[----:B------:R-:W-:-:S00]  /*01d0*/  BRA `(.L_x_0) ;  /* 0xfffffffc00fc7947 */ /* 0x000fc0000383ffff */
[----:B------:R-:W-:-:S00]  /*01e0*/  NOP ;  /* 0x0000000000007918 */ /* 0x000fc00000000000 */
        /* <DEDUP_REMOVED lines=9> */
.L_x_1:


//--------------------- .nv.constant0.triton_poi_fused_add_mul_1 --------------------------
	.section	.nv.constant0.triton_poi_fused_add_mul_1,"a",@progbits
	.sectionflags	@""
	.align	4
.nv.constant0.triton_poi_fused_add_mul_1:
	.zero		556
